//
// Generated by NVIDIA NVVM Compiler
//
// Compiler Build ID: CL-36424714
// Cuda compilation tools, release 13.0, V13.0.88
// Based on NVVM 20.0.0
//

.version 9.0
.target sm_100
.address_size 64

	// .globl	_Z10blurKernelPhS_Pfiii

.visible .entry _Z10blurKernelPhS_Pfiii(
	.param .u64 .ptr .align 1 _Z10blurKernelPhS_Pfiii_param_0,
	.param .u64 .ptr .align 1 _Z10blurKernelPhS_Pfiii_param_1,
	.param .u64 .ptr .align 1 _Z10blurKernelPhS_Pfiii_param_2,
	.param .u32 _Z10blurKernelPhS_Pfiii_param_3,
	.param .u32 _Z10blurKernelPhS_Pfiii_param_4,
	.param .u32 _Z10blurKernelPhS_Pfiii_param_5
)
{
	.reg .pred 	%p<13>;
	.reg .b16 	%rs<22>;
	.reg .b32 	%r<105>;
	.reg .b32 	%f<102>;
	.reg .b64 	%rd<30>;

	ld.param.u64 	%rd4, [_Z10blurKernelPhS_Pfiii_param_0];
	ld.param.u64 	%rd5, [_Z10blurKernelPhS_Pfiii_param_2];
	ld.param.u32 	%r33, [_Z10blurKernelPhS_Pfiii_param_3];
	ld.param.u32 	%r31, [_Z10blurKernelPhS_Pfiii_param_4];
	ld.param.u32 	%r32, [_Z10blurKernelPhS_Pfiii_param_5];
	cvta.to.global.u64 	%rd1, %rd4;
	cvta.to.global.u64 	%rd2, %rd5;
	mov.u32 	%r34, %ctaid.x;
	mov.u32 	%r35, %ntid.x;
	mov.u32 	%r36, %tid.x;
	mad.lo.s32 	%r1, %r34, %r35, %r36;
	mov.u32 	%r37, %ctaid.y;
	mov.u32 	%r38, %ntid.y;
	mov.u32 	%r39, %tid.y;
	mad.lo.s32 	%r40, %r37, %r38, %r39;
	shr.u32 	%r41, %r32, 31;
	add.s32 	%r42, %r32, %r41;
	shr.s32 	%r3, %r42, 1;
	setp.lt.s32 	%p1, %r1, 0;
	setp.ge.s32 	%p2, %r1, %r31;
	setp.ge.s32 	%p3, %r40, %r33;
	or.pred  	%p4, %p2, %p3;
	or.pred  	%p5, %p4, %p1;
	@%p5 bra 	$L__BB0_14;
	neg.s32 	%r4, %r3;
	setp.lt.s32 	%p6, %r32, -1;
	mov.f32 	%f98, 0f00000000;
	mov.f32 	%f97, %f98;
	mov.f32 	%f96, %f98;
	@%p6 bra 	$L__BB0_13;
	add.s32 	%r5, %r31, -1;
	add.s32 	%r6, %r33, -1;
	abs.s32 	%r7, %r3;
	add.s32 	%r8, %r3, %r7;
	mov.f32 	%f96, 0f00000000;
	mov.u32 	%r98, %r4;
	mov.f32 	%f97, %f96;
	mov.f32 	%f98, %f96;
$L__BB0_3:
	mov.u32 	%r9, %r98;
	setp.lt.u32 	%p7, %r8, 3;
	add.s32 	%r43, %r9, %r1;
	min.s32 	%r44, %r43, %r5;
	max.s32 	%r11, %r44, 0;
	add.s32 	%r45, %r9, %r3;
	mul.lo.s32 	%r99, %r45, %r32;
	add.s32 	%r13, %r99, %r3;
	mov.u32 	%r104, %r4;
	@%p7 bra 	$L__BB0_7;
	add.s32 	%r46, %r8, 1;
	and.b32  	%r47, %r46, -4;
	neg.s32 	%r101, %r47;
	sub.s32 	%r102, 1, %r3;
	sub.s32 	%r100, %r40, %r3;
$L__BB0_5:
	.pragma "nounroll";
	min.s32 	%r48, %r100, %r6;
	max.s32 	%r49, %r48, 0;
	mad.lo.s32 	%r50, %r49, %r31, %r11;
	mul.lo.s32 	%r51, %r50, 3;
	mul.wide.s32 	%rd6, %r99, 4;
	add.s64 	%rd7, %rd2, %rd6;
	ld.global.f32 	%f37, [%rd7];
	cvt.s64.s32 	%rd8, %r51;
	add.s64 	%rd9, %rd1, %rd8;
	ld.global.u8 	%rs1, [%rd9];
	cvt.rn.f32.u16 	%f38, %rs1;
	fma.rn.f32 	%f39, %f37, %f38, %f96;
	ld.global.u8 	%rs2, [%rd9+1];
	cvt.rn.f32.u16 	%f40, %rs2;
	fma.rn.f32 	%f41, %f37, %f40, %f97;
	ld.global.u8 	%rs3, [%rd9+2];
	cvt.rn.f32.u16 	%f42, %rs3;
	fma.rn.f32 	%f43, %f37, %f42, %f98;
	add.s32 	%r52, %r100, 1;
	min.s32 	%r53, %r52, %r6;
	max.s32 	%r54, %r53, 0;
	mad.lo.s32 	%r55, %r54, %r31, %r11;
	mul.lo.s32 	%r56, %r55, 3;
	ld.global.f32 	%f44, [%rd7+4];
	cvt.s64.s32 	%rd10, %r56;
	add.s64 	%rd11, %rd1, %rd10;
	ld.global.u8 	%rs4, [%rd11];
	cvt.rn.f32.u16 	%f45, %rs4;
	fma.rn.f32 	%f46, %f44, %f45, %f39;
	ld.global.u8 	%rs5, [%rd11+1];
	cvt.rn.f32.u16 	%f47, %rs5;
	fma.rn.f32 	%f48, %f44, %f47, %f41;
	ld.global.u8 	%rs6, [%rd11+2];
	cvt.rn.f32.u16 	%f49, %rs6;
	fma.rn.f32 	%f50, %f44, %f49, %f43;
	add.s32 	%r57, %r100, 2;
	min.s32 	%r58, %r57, %r6;
	max.s32 	%r59, %r58, 0;
	mad.lo.s32 	%r60, %r59, %r31, %r11;
	mul.lo.s32 	%r61, %r60, 3;
	ld.global.f32 	%f51, [%rd7+8];
	cvt.s64.s32 	%rd12, %r61;
	add.s64 	%rd13, %rd1, %rd12;
	ld.global.u8 	%rs7, [%rd13];
	cvt.rn.f32.u16 	%f52, %rs7;
	fma.rn.f32 	%f53, %f51, %f52, %f46;
	ld.global.u8 	%rs8, [%rd13+1];
	cvt.rn.f32.u16 	%f54, %rs8;
	fma.rn.f32 	%f55, %f51, %f54, %f48;
	ld.global.u8 	%rs9, [%rd13+2];
	cvt.rn.f32.u16 	%f56, %rs9;
	fma.rn.f32 	%f57, %f51, %f56, %f50;
	add.s32 	%r62, %r100, 3;
	min.s32 	%r63, %r62, %r6;
	max.s32 	%r64, %r63, 0;
	mad.lo.s32 	%r65, %r64, %r31, %r11;
	mul.lo.s32 	%r66, %r65, 3;
	ld.global.f32 	%f58, [%rd7+12];
	cvt.s64.s32 	%rd14, %r66;
	add.s64 	%rd15, %rd1, %rd14;
	ld.global.u8 	%rs10, [%rd15];
	cvt.rn.f32.u16 	%f59, %rs10;
	fma.rn.f32 	%f96, %f58, %f59, %f53;
	ld.global.u8 	%rs11, [%rd15+1];
	cvt.rn.f32.u16 	%f60, %rs11;
	fma.rn.f32 	%f97, %f58, %f60, %f55;
	ld.global.u8 	%rs12, [%rd15+2];
	cvt.rn.f32.u16 	%f61, %rs12;
	fma.rn.f32 	%f98, %f58, %f61, %f57;
	add.s32 	%r102, %r102, 4;
	add.s32 	%r101, %r101, 4;
	add.s32 	%r100, %r100, 4;
	add.s32 	%r99, %r99, 4;
	setp.ne.s32 	%p8, %r101, 0;
	@%p8 bra 	$L__BB0_5;
	add.s32 	%r104, %r102, -1;
$L__BB0_7:
	add.s32 	%r68, %r8, 1;
	and.b32  	%r67, %r68, 3;
	setp.eq.s32 	%p9, %r67, 0;
	@%p9 bra 	$L__BB0_12;
	setp.eq.s32 	%p10, %r67, 1;
	@%p10 bra 	$L__BB0_10;
	add.s32 	%r69, %r104, %r40;
	min.s32 	%r70, %r69, %r6;
	max.s32 	%r71, %r70, 0;
	mad.lo.s32 	%r72, %r71, %r31, %r11;
	mul.lo.s32 	%r73, %r72, 3;
	add.s32 	%r74, %r13, %r104;
	mul.wide.s32 	%rd16, %r74, 4;
	add.s64 	%rd17, %rd2, %rd16;
	ld.global.f32 	%f63, [%rd17];
	cvt.s64.s32 	%rd18, %r73;
	add.s64 	%rd19, %rd1, %rd18;
	ld.global.u8 	%rs13, [%rd19];
	cvt.rn.f32.u16 	%f64, %rs13;
	fma.rn.f32 	%f65, %f63, %f64, %f96;
	ld.global.u8 	%rs14, [%rd19+1];
	cvt.rn.f32.u16 	%f66, %rs14;
	fma.rn.f32 	%f67, %f63, %f66, %f97;
	ld.global.u8 	%rs15, [%rd19+2];
	cvt.rn.f32.u16 	%f68, %rs15;
	fma.rn.f32 	%f69, %f63, %f68, %f98;
	add.s32 	%r75, %r69, 1;
	min.s32 	%r76, %r75, %r6;
	max.s32 	%r77, %r76, 0;
	mad.lo.s32 	%r78, %r77, %r31, %r11;
	mul.lo.s32 	%r79, %r78, 3;
	ld.global.f32 	%f70, [%rd17+4];
	cvt.s64.s32 	%rd20, %r79;
	add.s64 	%rd21, %rd1, %rd20;
	ld.global.u8 	%rs16, [%rd21];
	cvt.rn.f32.u16 	%f71, %rs16;
	fma.rn.f32 	%f96, %f70, %f71, %f65;
	ld.global.u8 	%rs17, [%rd21+1];
	cvt.rn.f32.u16 	%f72, %rs17;
	fma.rn.f32 	%f97, %f70, %f72, %f67;
	ld.global.u8 	%rs18, [%rd21+2];
	cvt.rn.f32.u16 	%f73, %rs18;
	fma.rn.f32 	%f98, %f70, %f73, %f69;
	add.s32 	%r104, %r104, 2;
$L__BB0_10:
	and.b32  	%r80, %r8, 1;
	setp.eq.b32 	%p11, %r80, 1;
	@%p11 bra 	$L__BB0_12;
	add.s32 	%r81, %r104, %r40;
	min.s32 	%r82, %r81, %r6;
	max.s32 	%r83, %r82, 0;
	mad.lo.s32 	%r84, %r83, %r31, %r11;
	mul.lo.s32 	%r85, %r84, 3;
	add.s32 	%r86, %r13, %r104;
	mul.wide.s32 	%rd22, %r86, 4;
	add.s64 	%rd23, %rd2, %rd22;
	ld.global.f32 	%f74, [%rd23];
	cvt.s64.s32 	%rd24, %r85;
	add.s64 	%rd25, %rd1, %rd24;
	ld.global.u8 	%rs19, [%rd25];
	cvt.rn.f32.u16 	%f75, %rs19;
	fma.rn.f32 	%f96, %f74, %f75, %f96;
	ld.global.u8 	%rs20, [%rd25+1];
	cvt.rn.f32.u16 	%f76, %rs20;
	fma.rn.f32 	%f97, %f74, %f76, %f97;
	ld.global.u8 	%rs21, [%rd25+2];
	cvt.rn.f32.u16 	%f77, %rs21;
	fma.rn.f32 	%f98, %f74, %f77, %f98;
$L__BB0_12:
	add.s32 	%r98, %r9, 1;
	setp.ne.s32 	%p12, %r9, %r7;
	@%p12 bra 	$L__BB0_3;
$L__BB0_13:
	ld.param.u64 	%rd29, [_Z10blurKernelPhS_Pfiii_param_1];
	mad.lo.s32 	%r87, %r31, %r40, %r1;
	mul.lo.s32 	%r88, %r87, 3;
	cvt.rzi.s32.f32 	%r89, %f96;
	min.s32 	%r90, %r89, 255;
	max.s32 	%r91, %r90, 0;
	cvt.s64.s32 	%rd26, %r88;
	cvta.to.global.u64 	%rd27, %rd29;
	add.s64 	%rd28, %rd27, %rd26;
	st.global.u8 	[%rd28], %r91;
	cvt.rzi.s32.f32 	%r92, %f97;
	min.s32 	%r93, %r92, 255;
	max.s32 	%r94, %r93, 0;
	st.global.u8 	[%rd28+1], %r94;
	cvt.rzi.s32.f32 	%r95, %f98;
	min.s32 	%r96, %r95, 255;
	max.s32 	%r97, %r96, 0;
	st.global.u8 	[%rd28+2], %r97;
$L__BB0_14:
	ret;

}


// ===== COMPILED SASS (sm_100) =====

	.target	sm_100

	.elftype	@"ET_EXEC"


//--------------------- .note.nv.tkinfo           --------------------------
	.section	.note.nv.tkinfo,"",@"SHT_NOTE"
	.sectionflags	@"SHF_NOTE_NV_TKINFO"
	.tkinfo
        /*0018*/ 	.word	0x00000002
        /*0030*/ 	.string	""
        /*0030*/ 	.string	"ptxas"
        /*0030*/ 	.string	"Cuda compilation tools, release 13.0, V13.0.88"
        /*0030*/ 	.string	"Build cuda_13.0.r13.0/compiler.36424714_0"
        /*0030*/ 	.string	"-arch sm_100 -m 64 "



//--------------------- .note.nv.cuinfo           --------------------------
	.section	.note.nv.cuinfo,"",@"SHT_NOTE"
	.sectionflags	@"SHF_NOTE_NV_CUINFO"
        /*0018*/ 	.short	0x0002
        /*001a*/ 	.short	0x0064
        /*001c*/ 	.short	0x0082
	.zero		2


//--------------------- .nv.info                  --------------------------
	.section	.nv.info,"",@"SHT_CUDA_INFO"
	.align	4


	//----- nvinfo : EIATTR_REGCOUNT
	.align		4
        /*0000*/ 	.byte	0x04, 0x2f
        /*0002*/ 	.short	(.L_1 - .L_0)
	.align		4
.L_0:
        /*0004*/ 	.word	index@(_Z10blurKernelPhS_Pfiii)
        /*0008*/ 	.word	0x00000020


	//----- nvinfo : EIATTR_FRAME_SIZE
	.align		4
.L_1:
        /*000c*/ 	.byte	0x04, 0x11
        /*000e*/ 	.short	(.L_3 - .L_2)
	.align		4
.L_2:
        /*0010*/ 	.word	index@(_Z10blurKernelPhS_Pfiii)
        /*0014*/ 	.word	0x00000000


	//----- nvinfo : EIATTR_MIN_STACK_SIZE
	.align		4
.L_3:
        /*0018*/ 	.byte	0x04, 0x12
        /*001a*/ 	.short	(.L_5 - .L_4)
	.align		4
.L_4:
        /*001c*/ 	.word	index@(_Z10blurKernelPhS_Pfiii)
        /*0020*/ 	.word	0x00000000
.L_5:


//--------------------- .nv.compat                --------------------------
	.section	.nv.compat,"",@"SHT_CUDA_COMPAT_INFO"
	.align	4
        /*0000*/ 	.byte	0x02, 0x09, 0x00, 0x00, 0x02, 0x02, 0x01, 0x00, 0x02, 0x05, 0x05, 0x00, 0x03, 0x07, 0x01, 0x01
        /*0010*/ 	.byte	0x02, 0x03, 0x00, 0x00, 0x02, 0x06, 0x01, 0x00, 0x04, 0x0b, 0x08, 0x00, 0x09, 0x00, 0x00, 0x00
        /*0020*/ 	.byte	0x00, 0x00, 0x00, 0x00


//--------------------- .nv.info._Z10blurKernelPhS_Pfiii --------------------------
	.section	.nv.info._Z10blurKernelPhS_Pfiii,"",@"SHT_CUDA_INFO"
	.sectionflags	@""
	.align	4


	//----- nvinfo : EIATTR_CUDA_API_VERSION
	.align		4
        /*0000*/ 	.byte	0x04, 0x37
        /*0002*/ 	.short	(.L_7 - .L_6)
.L_6:
        /*0004*/ 	.word	0x00000082


	//----- nvinfo : EIATTR_KPARAM_INFO
	.align		4
.L_7:
        /*0008*/ 	.byte	0x04, 0x17
        /*000a*/ 	.short	(.L_9 - .L_8)
.L_8:
        /*000c*/ 	.word	0x00000000
        /*0010*/ 	.short	0x0005
        /*0012*/ 	.short	0x0020
        /*0014*/ 	.byte	0x00, 0xf0, 0x11, 0x00


	//----- nvinfo : EIATTR_KPARAM_INFO
	.align		4
.L_9:
        /*0018*/ 	.byte	0x04, 0x17
        /*001a*/ 	.short	(.L_11 - .L_10)
.L_10:
        /*001c*/ 	.word	0x00000000
        /*0020*/ 	.short	0x0004
        /*0022*/ 	.short	0x001c
        /*0024*/ 	.byte	0x00, 0xf0, 0x11, 0x00


	//----- nvinfo : EIATTR_KPARAM_INFO
	.align		4
.L_11:
        /*0028*/ 	.byte	0x04, 0x17
        /*002a*/ 	.short	(.L_13 - .L_12)
.L_12:
        /*002c*/ 	.word	0x00000000
        /*0030*/ 	.short	0x0003
        /*0032*/ 	.short	0x0018
        /*0034*/ 	.byte	0x00, 0xf0, 0x11, 0x00


	//----- nvinfo : EIATTR_KPARAM_INFO
	.align		4
.L_13:
        /*0038*/ 	.byte	0x04, 0x17
        /*003a*/ 	.short	(.L_15 - .L_14)
.L_14:
        /*003c*/ 	.word	0x00000000
        /*0040*/ 	.short	0x0002
        /*0042*/ 	.short	0x0010
        /*0044*/ 	.byte	0x00, 0xf5, 0x21, 0x00


	//----- nvinfo : EIATTR_KPARAM_INFO
	.align		4
.L_15:
        /*0048*/ 	.byte	0x04, 0x17
        /*004a*/ 	.short	(.L_17 - .L_16)
.L_16:
        /*004c*/ 	.word	0x00000000
        /*0050*/ 	.short	0x0001
        /*0052*/ 	.short	0x0008
        /*0054*/ 	.byte	0x00, 0xf5, 0x21, 0x00


	//----- nvinfo : EIATTR_KPARAM_INFO
	.align		4
.L_17:
        /*0058*/ 	.byte	0x04, 0x17
        /*005a*/ 	.short	(.L_19 - .L_18)
.L_18:
        /*005c*/ 	.word	0x00000000
        /*0060*/ 	.short	0x0000
        /*0062*/ 	.short	0x0000
        /*0064*/ 	.byte	0x00, 0xf5, 0x21, 0x00


	//----- nvinfo : EIATTR_SPARSE_MMA_MASK
	.align		4
.L_19:
        /*0068*/ 	.byte	0x03, 0x50
        /*006a*/ 	.short	0x0000


	//----- nvinfo : EIATTR_MAXREG_COUNT
	.align		4
        /*006c*/ 	.byte	0x03, 0x1b
        /*006e*/ 	.short	0x00ff


	//----- nvinfo : EIATTR_MERCURY_ISA_VERSION
	.align		4
        /*0070*/ 	.byte	0x03, 0x5f
        /*0072*/ 	.short	0x0101


	//----- nvinfo : EIATTR_VRC_CTA_INIT_COUNT
	.align		4
        /*0074*/ 	.byte	0x02, 0x4a
	.zero		1
	.zero		1


	//----- nvinfo : EIATTR_EXIT_INSTR_OFFSETS
	.align		4
        /*0078*/ 	.byte	0x04, 0x1c
        /*007a*/ 	.short	(.L_21 - .L_20)


	//   ....[0]....
.L_20:
        /*007c*/ 	.word	0x000000d0


	//   ....[1]....
        /*0080*/ 	.word	0x00000c60


	//----- nvinfo : EIATTR_CBANK_PARAM_SIZE
	.align		4
.L_21:
        /*0084*/ 	.byte	0x03, 0x19
        /*0086*/ 	.short	0x0024


	//----- nvinfo : EIATTR_PARAM_CBANK
	.align		4
        /*0088*/ 	.byte	0x04, 0x0a
        /*008a*/ 	.short	(.L_23 - .L_22)
	.align		4
.L_22:
        /*008c*/ 	.word	index@(.nv.constant0._Z10blurKernelPhS_Pfiii)
        /*0090*/ 	.short	0x0380
        /*0092*/ 	.short	0x0024


	//----- nvinfo : EIATTR_SW_WAR
	.align		4
.L_23:
        /*0094*/ 	.byte	0x04, 0x36
        /*0096*/ 	.short	(.L_25 - .L_24)
.L_24:
        /*0098*/ 	.word	0x00000008
.L_25:


//--------------------- .nv.callgraph             --------------------------
	.section	.nv.callgraph,"",@"SHT_CUDA_CALLGRAPH"
	.align	4
	.sectionentsize	8
	.align		4
        /*0000*/ 	.word	0x00000000
	.align		4
        /*0004*/ 	.word	0xffffffff
	.align		4
        /*0008*/ 	.word	0x00000000
	.align		4
        /*000c*/ 	.word	0xfffffffe
	.align		4
        /*0010*/ 	.word	0x00000000
	.align		4
        /*0014*/ 	.word	0xfffffffd
	.align		4
        /*0018*/ 	.word	0x00000000
	.align		4
        /*001c*/ 	.word	0xfffffffc


//--------------------- .text._Z10blurKernelPhS_Pfiii --------------------------
	.section	.text._Z10blurKernelPhS_Pfiii,"ax",@progbits
	.align	128
        .global         _Z10blurKernelPhS_Pfiii
        .type           _Z10blurKernelPhS_Pfiii,@function
        .size           _Z10blurKernelPhS_Pfiii,(.L_x_7 - _Z10blurKernelPhS_Pfiii)
        .other          _Z10blurKernelPhS_Pfiii,@"STO_CUDA_ENTRY STV_DEFAULT"
_Z10blurKernelPhS_Pfiii:
.text._Z10blurKernelPhS_Pfiii:
[----:B------:R-:W-:Y:S01]  /*0000*/  LDC R1, c[0x0][0x37c] ;  /* 0x0000df00ff017b82 */ /* 0x000fe20000000800 */
[----:B------:R-:W0:Y:S07]  /*0010*/  S2R R2, SR_TID.Y ;  /* 0x0000000000027919 */ /* 0x000e2e0000002200 */
[----:B------:R-:W1:Y:S01]  /*0020*/  LDC R0, c[0x0][0x360] ;  /* 0x0000d800ff007b82 */ /* 0x000e620000000800 */
[----:B------:R-:W1:Y:S07]  /*0030*/  S2R R3, SR_TID.X ;  /* 0x0000000000037919 */ /* 0x000e6e0000002100 */
[----:B------:R-:W0:Y:S08]  /*0040*/  S2UR UR5, SR_CTAID.Y ;  /* 0x00000000000579c3 */ /* 0x000e300000002600 */
[----:B------:R-:W0:Y:S08]  /*0050*/  LDC R9, c[0x0][0x364] ;  /* 0x0000d900ff097b82 */ /* 0x000e300000000800 */
[----:B------:R-:W1:Y:S08]  /*0060*/  S2UR UR4, SR_CTAID.X ;  /* 0x00000000000479c3 */ /* 0x000e700000002500 */
[----:B------:R-:W2:Y:S01]  /*0070*/  LDC.64 R10, c[0x0][0x398] ;  /* 0x0000e600ff0a7b82 */ /* 0x000ea20000000a00 */
[----:B0-----:R-:W-:-:S02]  /*0080*/  IMAD R9, R9, UR5, R2 ;  /* 0x0000000509097c24 */ /* 0x001fc4000f8e0202 */
[----:B-1----:R-:W-:-:S03]  /*0090*/  IMAD R0, R0, UR4, R3 ;  /* 0x0000000400007c24 */ /* 0x002fc6000f8e0203 */
[----:B--2---:R-:W-:-:S04]  /*00a0*/  ISETP.GE.AND P0, PT, R9, R10, PT ;  /* 0x0000000a0900720c */ /* 0x004fc80003f06270 */
[----:B------:R-:W-:-:S04]  /*00b0*/  ISETP.GE.OR P0, PT, R0, R11, P0 ;  /* 0x0000000b0000720c */ /* 0x000fc80000706670 */
[----:B------:R-:W-:-:S13]  /*00c0*/  ISETP.LT.OR P0, PT, R0, RZ, P0 ;  /* 0x000000ff0000720c */ /* 0x000fda0000701670 */
[----:B------:R-:W-:Y:S05]  /*00d0*/  @P0 EXIT ;  /* 0x000000000000094d */ /* 0x000fea0003800000 */
[----:B------:R-:W0:Y:S01]  /*00e0*/  LDC R8, c[0x0][0x3a0] ;  /* 0x0000e800ff087b82 */ /* 0x000e220000000800 */
[----:B------:R-:W1:Y:S01]  /*00f0*/  LDCU.64 UR4, c[0x0][0x358] ;  /* 0x00006b00ff0477ac */ /* 0x000e620008000a00 */
[----:B------:R-:W-:Y:S01]  /*0100*/  CS2R R18, SRZ ;  /* 0x0000000000127805 */ /* 0x000fe2000001ff00 */
[----:B------:R-:W-:Y:S01]  /*0110*/  IMAD.MOV.U32 R17, RZ, RZ, RZ ;  /* 0x000000ffff117224 */ /* 0x000fe200078e00ff */
[C---:B0-----:R-:W-:Y:S02]  /*0120*/  ISETP.GE.AND P0, PT, R8.reuse, -0x1, PT ;  /* 0xffffffff0800780c */ /* 0x041fe40003f06270 */
[----:B------:R-:W-:-:S11]  /*0130*/  LEA.HI R8, R8, R8, RZ, 0x1 ;  /* 0x0000000808087211 */ /* 0x000fd600078f08ff */
[----:B-1----:R-:W-:Y:S05]  /*0140*/  @!P0 BRA `(.L_x_0) ;  /* 0x0000000800888947 */ /* 0x002fea0003800000 */
[----:B------:R-:W-:Y:S01]  /*0150*/  SHF.R.S32.HI R8, RZ, 0x1, R8 ;  /* 0x00000001ff087819 */ /* 0x000fe20000011408 */
[----:B------:R-:W-:Y:S01]  /*0160*/  VIADD R11, R11, 0xffffffff ;  /* 0xffffffff0b0b7836 */ /* 0x000fe20000000000 */
[----:B------:R-:W-:Y:S01]  /*0170*/  CS2R R18, SRZ ;  /* 0x0000000000127805 */ /* 0x000fe2000001ff00 */
[----:B------:R-:W-:Y:S01]  /*0180*/  VIADD R10, R10, 0xffffffff ;  /* 0xffffffff0a0a7836 */ /* 0x000fe20000000000 */
[----:B------:R-:W-:Y:S01]  /*0190*/  IABS R3, R8 ;  /* 0x0000000800037213 */ /* 0x000fe20000000000 */
[----:B------:R-:W-:Y:S02]  /*01a0*/  IMAD.MOV R12, RZ, RZ, -R8 ;  /* 0x000000ffff0c7224 */ /* 0x000fe400078e0a08 */
[----:B------:R-:W-:Y:S02]  /*01b0*/  IMAD.MOV.U32 R17, RZ, RZ, RZ ;  /* 0x000000ffff117224 */ /* 0x000fe400078e00ff */
[----:B------:R-:W-:Y:S02]  /*01c0*/  IMAD.MOV.U32 R13, RZ, RZ, R12 ;  /* 0x000000ffff0d7224 */ /* 0x000fe400078e000c */
[----:B------:R-:W-:-:S07]  /*01d0*/  IMAD.IADD R14, R8, 0x1, R3 ;  /* 0x00000001080e7824 */ /* 0x000fce00078e0203 */
.L_x_5:
[----:B------:R-:W0:Y:S01]  /*01e0*/  LDCU UR6, c[0x0][0x3a0] ;  /* 0x00007400ff0677ac */ /* 0x000e220008000800 */
[----:B------:R-:W-:Y:S01]  /*01f0*/  ISETP.GE.U32.AND P1, PT, R14, 0x3, PT ;  /* 0x000000030e00780c */ /* 0x000fe20003f26070 */
[----:B------:R-:W-:Y:S01]  /*0200*/  IMAD.IADD R2, R8, 0x1, R13 ;  /* 0x0000000108027824 */ /* 0x000fe200078e020d */
[----:B------:R-:W-:Y:S01]  /*0210*/  IABS R4, R8 ;  /* 0x0000000800047213 */ /* 0x000fe20000000000 */
[----:B------:R-:W-:Y:S01]  /*0220*/  IMAD.MOV.U32 R21, RZ, RZ, R12 ;  /* 0x000000ffff157224 */ /* 0x000fe200078e000c */
[C---:B------:R-:W-:Y:S02]  /*0230*/  VIADDMNMX.RELU R15, R13.reuse, R0, R11, PT ;  /* 0x000000000d0f7246 */ /* 0x040fe4000380110b */
[C---:B------:R-:W-:Y:S01]  /*0240*/  ISETP.NE.AND P0, PT, R13.reuse, R4, PT ;  /* 0x000000040d00720c */ /* 0x040fe20003f05270 */
[----:B------:R-:W-:Y:S02]  /*0250*/  VIADD R13, R13, 0x1 ;  /* 0x000000010d0d7836 */ /* 0x000fe40000000000 */
[----:B0-----:R-:W-:-:S04]  /*0260*/  IMAD R23, R2, UR6, RZ ;  /* 0x0000000602177c24 */ /* 0x001fc8000f8e02ff */
[----:B------:R-:W-:Y:S01]  /*0270*/  IMAD.IADD R16, R8, 0x1, R23 ;  /* 0x0000000108107824 */ /* 0x000fe200078e0217 */
[----:B------:R-:W-:Y:S06]  /*0280*/  @!P1 BRA `(.L_x_1) ;  /* 0x0000000400309947 */ /* 0x000fec0003800000 */
[----:B------:R-:W-:Y:S01]  /*0290*/  VIADD R2, R14, 0x1 ;  /* 0x000000010e027836 */ /* 0x000fe20000000000 */
[----:B------:R-:W-:Y:S01]  /*02a0*/  IADD3 R20, PT, PT, -R8, 0x1, RZ ;  /* 0x0000000108147810 */ /* 0x000fe20007ffe1ff */
[----:B------:R-:W-:Y:S01]  /*02b0*/  IMAD.IADD R21, R9, 0x1, -R8 ;  /* 0x0000000109157824 */ /* 0x000fe200078e0a08 */
[----:B------:R-:W0:Y:S02]  /*02c0*/  LDCU UR8, c[0x0][0x39c] ;  /* 0x00007380ff0877ac */ /* 0x000e240008000800 */
[----:B------:R-:W-:Y:S01]  /*02d0*/  LOP3.LUT R2, R2, 0xfffffffc, RZ, 0xc0, !PT ;  /* 0xfffffffc02027812 */ /* 0x000fe200078ec0ff */
[----:B------:R-:W1:Y:S04]  /*02e0*/  LDCU.64 UR6, c[0x0][0x380] ;  /* 0x00007000ff0677ac */ /* 0x000e680008000a00 */
[----:B------:R-:W-:-:S07]  /*02f0*/  IMAD.MOV R22, RZ, RZ, -R2 ;  /* 0x000000ffff167224 */ /* 0x000fce00078e0a02 */
.L_x_2:
[----:B------:R-:W2:Y:S01]  /*0300*/  LDC.64 R4, c[0x0][0x390] ;  /* 0x0000e400ff047b82 */ /* 0x000ea20000000a00 */
[----:B------:R-:W-:-:S05]  /*0310*/  VIMNMX.RELU R2, PT, PT, R21, R10, PT ;  /* 0x0000000a15027248 */ /* 0x000fca0003fe1100 */
[----:B0-----:R-:W-:-:S04]  /*0320*/  IMAD R2, R2, UR8, R15 ;  /* 0x0000000802027c24 */ /* 0x001fc8000f8e020f */
[----:B------:R-:W-:-:S05]  /*0330*/  IMAD R3, R2, 0x3, RZ ;  /* 0x0000000302037824 */ /* 0x000fca00078e02ff */
[----:B-1----:R-:W-:-:S04]  /*0340*/  IADD3 R2, P1, PT, R3, UR6, RZ ;  /* 0x0000000603027c10 */ /* 0x002fc8000ff3e0ff */
[----:B------:R-:W-:Y:S01]  /*0350*/  LEA.HI.X.SX32 R3, R3, UR7, 0x1, P1 ;  /* 0x0000000703037c11 */ /* 0x000fe200088f0eff */
[----:B--2---:R-:W-:-:S04]  /*0360*/  IMAD.WIDE R4, R23, 0x4, R4 ;  /* 0x0000000417047825 */ /* 0x004fc800078e0204 */
[----:B------:R-:W2:Y:S04]  /*0370*/  LDG.E.U8 R27, desc[UR4][R2.64] ;  /* 0x00000004021b7981 */ /* 0x000ea8000c1e1100 */
[----:B------:R-:W3:Y:S04]  /*0380*/  LDG.E.U8 R25, desc[UR4][R2.64+0x1] ;  /* 0x0000010402197981 */ /* 0x000ee8000c1e1100 */
[----:B------:R-:W4:Y:S01]  /*0390*/  LDG.E R24, desc[UR4][R4.64] ;  /* 0x0000000404187981 */ /* 0x000f22000c1e1900 */
[----:B------:R-:W-:-:S03]  /*03a0*/  VIADDMNMX.RELU R6, R21, 0x1, R10, PT ;  /* 0x0000000115067846 */ /* 0x000fc6000380110a */
[----:B------:R-:W5:Y:S02]  /*03b0*/  LDG.E.U8 R26, desc[UR4][R2.64+0x2] ;  /* 0x00000204021a7981 */ /* 0x000f64000c1e1100 */
[----:B------:R-:W-:-:S04]  /*03c0*/  IMAD R6, R6, UR8, R15 ;  /* 0x0000000806067c24 */ /* 0x000fc8000f8e020f */
[----:B------:R-:W-:-:S05]  /*03d0*/  IMAD R7, R6, 0x3, RZ ;  /* 0x0000000306077824 */ /* 0x000fca00078e02ff */
[----:B------:R-:W-:-:S04]  /*03e0*/  IADD3 R6, P1, PT, R7, UR6, RZ ;  /* 0x0000000607067c10 */ /* 0x000fc8000ff3e0ff */
[----:B------:R-:W-:-:S05]  /*03f0*/  LEA.HI.X.SX32 R7, R7, UR7, 0x1, P1 ;  /* 0x0000000707077c11 */ /* 0x000fca00088f0eff */
[----:B------:R-:W5:Y:S01]  /*0400*/  LDG.E.U8 R28, desc[UR4][R6.64+0x2] ;  /* 0x00000204061c7981 */ /* 0x000f62000c1e1100 */
[----:B--2---:R-:W-:-:S03]  /*0410*/  I2FP.F32.U32 R29, R27 ;  /* 0x0000001b001d7245 */ /* 0x004fc60000201000 */
[----:B------:R-:W2:Y:S01]  /*0420*/  LDG.E.U8 R27, desc[UR4][R6.64] ;  /* 0x00000004061b7981 */ /* 0x000ea2000c1e1100 */
[----:B---3--:R-:W-:Y:S01]  /*0430*/  I2FP.F32.U32 R25, R25 ;  /* 0x0000001900197245 */ /* 0x008fe20000201000 */
[C---:B----4-:R-:W-:Y:S02]  /*0440*/  FFMA R29, R24.reuse, R29, R17 ;  /* 0x0000001d181d7223 */ /* 0x050fe40000000011 */
[----:B------:R-:W3:Y:S02]  /*0450*/  LDG.E R17, desc[UR4][R4.64+0x4] ;  /* 0x0000040404117981 */ /* 0x000ee4000c1e1900 */
[----:B------:R-:W-:Y:S02]  /*0460*/  FFMA R18, R24, R25, R18 ;  /* 0x0000001918127223 */ /* 0x000fe40000000012 */
[----:B------:R0:W4:Y:S01]  /*0470*/  LDG.E.U8 R25, desc[UR4][R6.64+0x1] ;  /* 0x0000010406197981 */ /* 0x000122000c1e1100 */
[----:B-----5:R-:W-:Y:S02]  /*0480*/  I2FP.F32.U32 R26, R26 ;  /* 0x0000001a001a7245 */ /* 0x020fe40000201000 */
[----:B------:R-:W-:-:S03]  /*0490*/  VIADDMNMX.RELU R2, R21, 0x2, R10, PT ;  /* 0x0000000215027846 */ /* 0x000fc6000380110a */
[----:B------:R-:W-:Y:S01]  /*04a0*/  FFMA R24, R24, R26, R19 ;  /* 0x0000001a18187223 */ /* 0x000fe20000000013 */
[----:B------:R-:W-:Y:S01]  /*04b0*/  VIADDMNMX.RELU R26, R21, 0x3, R10, PT ;  /* 0x00000003151a7846 */ /* 0x000fe2000380110a */
[----:B------:R-:W-:-:S04]  /*04c0*/  IMAD R3, R2, UR8, R15 ;  /* 0x0000000802037c24 */ /* 0x000fc8000f8e020f */
[----:B------:R-:W-:Y:S02]  /*04d0*/  IMAD R3, R3, 0x3, RZ ;  /* 0x0000000303037824 */ /* 0x000fe400078e02ff */
[----:B------:R-:W-:-:S04]  /*04e0*/  IMAD R26, R26, UR8, R15 ;  /* 0x000000081a1a7c24 */ /* 0x000fc8000f8e020f */
[----:B0-----:R-:W-:Y:S01]  /*04f0*/  IMAD R7, R26, 0x3, RZ ;  /* 0x000000031a077824 */ /* 0x001fe200078e02ff */
[----:B--2---:R-:W-:Y:S02]  /*0500*/  I2FP.F32.U32 R2, R27 ;  /* 0x0000001b00027245 */ /* 0x004fe40000201000 */
[----:B------:R-:W-:Y:S02]  /*0510*/  I2FP.F32.U32 R27, R28 ;  /* 0x0000001c001b7245 */ /* 0x000fe40000201000 */
[----:B------:R-:W2:Y:S01]  /*0520*/  LDG.E R28, desc[UR4][R4.64+0x8] ;  /* 0x00000804041c7981 */ /* 0x000ea2000c1e1900 */
[----:B---3--:R-:W-:Y:S01]  /*0530*/  FFMA R19, R17, R2, R29 ;  /* 0x0000000211137223 */ /* 0x008fe2000000001d */
[C---:B------:R-:W-:Y:S02]  /*0540*/  IADD3 R2, P1, PT, R3.reuse, UR6, RZ ;  /* 0x0000000603027c10 */ /* 0x040fe4000ff3e0ff */
[----:B----4-:R-:W-:Y:S02]  /*0550*/  I2FP.F32.U32 R25, R25 ;  /* 0x0000001900197245 */ /* 0x010fe40000201000 */
[----:B------:R-:W-:-:S02]  /*0560*/  LEA.HI.X.SX32 R3, R3, UR7, 0x1, P1 ;  /* 0x0000000703037c11 */ /* 0x000fc400088f0eff */
[----:B------:R-:W-:Y:S01]  /*0570*/  IADD3 R6, P1, PT, R7, UR6, RZ ;  /* 0x0000000607067c10 */ /* 0x000fe2000ff3e0ff */
[C---:B------:R-:W-:Y:S01]  /*0580*/  FFMA R18, R17.reuse, R25, R18 ;  /* 0x0000001911127223 */ /* 0x040fe20000000012 */
[----:B------:R-:W-:Y:S01]  /*0590*/  FFMA R17, R17, R27, R24 ;  /* 0x0000001b11117223 */ /* 0x000fe20000000018 */
[----:B------:R-:W3:Y:S01]  /*05a0*/  LDG.E.U8 R25, desc[UR4][R2.64+0x1] ;  /* 0x0000010402197981 */ /* 0x000ee2000c1e1100 */
[----:B------:R-:W-:-:S03]  /*05b0*/  LEA.HI.X.SX32 R7, R7, UR7, 0x1, P1 ;  /* 0x0000000707077c11 */ /* 0x000fc600088f0eff */
[----:B------:R-:W4:Y:S04]  /*05c0*/  LDG.E.U8 R24, desc[UR4][R2.64] ;  /* 0x0000000402187981 */ /* 0x000f28000c1e1100 */
[----:B------:R-:W5:Y:S04]  /*05d0*/  LDG.E.U8 R26, desc[UR4][R2.64+0x2] ;  /* 0x00000204021a7981 */ /* 0x000f68000c1e1100 */
[----:B------:R-:W2:Y:S04]  /*05e0*/  LDG.E R27, desc[UR4][R4.64+0xc] ;  /* 0x00000c04041b7981 */ /* 0x000ea8000c1e1900 */
[----:B------:R-:W2:Y:S04]  /*05f0*/  LDG.E.U8 R29, desc[UR4][R6.64] ;  /* 0x00000004061d7981 */ /* 0x000ea8000c1e1100 */
[----:B------:R-:W2:Y:S04]  /*0600*/  LDG.E.U8 R4, desc[UR4][R6.64+0x1] ;  /* 0x0000010406047981 */ /* 0x000ea8000c1e1100 */
[----:B------:R-:W2:Y:S01]  /*0610*/  LDG.E.U8 R6, desc[UR4][R6.64+0x2] ;  /* 0x0000020406067981 */ /* 0x000ea2000c1e1100 */
[----:B------:R-:W-:-:S05]  /*0620*/  VIADD R22, R22, 0x4 ;  /* 0x0000000416167836 */ /* 0x000fca0000000000 */
[----:B------:R-:W-:Y:S01]  /*0630*/  ISETP.NE.AND P1, PT, R22, RZ, PT ;  /* 0x000000ff1600720c */ /* 0x000fe20003f25270 */
[----:B------:R-:W-:Y:S02]  /*0640*/  VIADD R20, R20, 0x4 ;  /* 0x0000000414147836 */ /* 0x000fe40000000000 */
[----:B------:R-:W-:Y:S02]  /*0650*/  VIADD R21, R21, 0x4 ;  /* 0x0000000415157836 */ /* 0x000fe40000000000 */
[----:B------:R-:W-:Y:S01]  /*0660*/  VIADD R23, R23, 0x4 ;  /* 0x0000000417177836 */ /* 0x000fe20000000000 */
[----:B---3--:R-:W-:Y:S02]  /*0670*/  I2FP.F32.U32 R25, R25 ;  /* 0x0000001900197245 */ /* 0x008fe40000201000 */
[----:B----4-:R-:W-:Y:S02]  /*0680*/  I2FP.F32.U32 R24, R24 ;  /* 0x0000001800187245 */ /* 0x010fe40000201000 */
[----:B-----5:R-:W-:-:S03]  /*0690*/  I2FP.F32.U32 R26, R26 ;  /* 0x0000001a001a7245 */ /* 0x020fc60000201000 */
[C---:B--2---:R-:W-:Y:S01]  /*06a0*/  FFMA R24, R28.reuse, R24, R19 ;  /* 0x000000181c187223 */ /* 0x044fe20000000013 */
[C---:B------:R-:W-:Y:S01]  /*06b0*/  FFMA R18, R28.reuse, R25, R18 ;  /* 0x000000191c127223 */ /* 0x040fe20000000012 */
[----:B------:R-:W-:Y:S01]  /*06c0*/  FFMA R26, R28, R26, R17 ;  /* 0x0000001a1c1a7223 */ /* 0x000fe20000000011 */
[----:B------:R-:W-:Y:S02]  /*06d0*/  I2FP.F32.U32 R29, R29 ;  /* 0x0000001d001d7245 */ /* 0x000fe40000201000 */
[----:B------:R-:W-:-:S03]  /*06e0*/  I2FP.F32.U32 R3, R4 ;  /* 0x0000000400037245 */ /* 0x000fc60000201000 */
[C---:B------:R-:W-:Y:S02]  /*06f0*/  FFMA R17, R27.reuse, R29, R24 ;  /* 0x0000001d1b117223 */ /* 0x040fe40000000018 */
[----:B------:R-:W-:Y:S01]  /*0700*/  FFMA R18, R27, R3, R18 ;  /* 0x000000031b127223 */ /* 0x000fe20000000012 */
[----:B------:R-:W-:-:S05]  /*0710*/  I2FP.F32.U32 R19, R6 ;  /* 0x0000000600137245 */ /* 0x000fca0000201000 */
[----:B------:R-:W-:Y:S01]  /*0720*/  FFMA R19, R27, R19, R26 ;  /* 0x000000131b137223 */ /* 0x000fe2000000001a */
[----:B------:R-:W-:Y:S06]  /*0730*/  @P1 BRA `(.L_x_2) ;  /* 0xfffffff800f01947 */ /* 0x000fec000383ffff */
[----:B------:R-:W-:-:S07]  /*0740*/  VIADD R21, R20, 0xffffffff ;  /* 0xffffffff14157836 */ /* 0x000fce0000000000 */
.L_x_1:
[----:B------:R-:W-:-:S05]  /*0750*/  VIADD R2, R14, 0x1 ;  /* 0x000000010e027836 */ /* 0x000fca0000000000 */
[----:B------:R-:W-:-:S13]  /*0760*/  LOP3.LUT P1, R2, R2, 0x3, RZ, 0xc0, !PT ;  /* 0x0000000302027812 */ /* 0x000fda000782c0ff */
[----:B------:R-:W-:Y:S05]  /*0770*/  @!P1 BRA `(.L_x_3) ;  /* 0x0000000000f89947 */ /* 0x000fea0003800000 */
[----:B------:R-:W-:Y:S02]  /*0780*/  ISETP.NE.AND P2, PT, R2, 0x1, PT ;  /* 0x000000010200780c */ /* 0x000fe40003f45270 */
[----:B------:R-:W-:-:S04]  /*0790*/  LOP3.LUT R3, R14, 0x1, RZ, 0xc0, !PT ;  /* 0x000000010e037812 */ /* 0x000fc800078ec0ff */
[----:B------:R-:W-:-:S07]  /*07a0*/  ISETP.NE.U32.AND P1, PT, R3, 0x1, PT ;  /* 0x000000010300780c */ /* 0x000fce0003f25070 */
[----:B------:R-:W-:Y:S06]  /*07b0*/  @!P2 BRA `(.L_x_4) ;  /* 0x000000000094a947 */ /* 0x000fec0003800000 */
[----:B------:R-:W0:Y:S01]  /*07c0*/  LDCU UR6, c[0x0][0x39c] ;  /* 0x00007380ff0677ac */ /* 0x000e220008000800 */
[--C-:B------:R-:W-:Y:S01]  /*07d0*/  IMAD.IADD R3, R9, 0x1, R21.reuse ;  /* 0x0000000109037824 */ /* 0x100fe200078e0215 */
[----:B------:R-:W1:Y:S01]  /*07e0*/  LDC.64 R6, c[0x0][0x390] ;  /* 0x0000e400ff067b82 */ /* 0x000e620000000a00 */
[----:B------:R-:W-:Y:S01]  /*07f0*/  IMAD.IADD R5, R16, 0x1, R21 ;  /* 0x0000000110057824 */ /* 0x000fe200078e0215 */
[----:B------:R-:W2:Y:S02]  /*0800*/  LDCU.64 UR8, c[0x0][0x380] ;  /* 0x00007000ff0877ac */ /* 0x000ea40008000a00 */
[C---:B------:R-:W-:Y:S02]  /*0810*/  VIMNMX.RELU R2, PT, PT, R3.reuse, R10, PT ;  /* 0x0000000a03027248 */ /* 0x040fe40003fe1100 */
[----:B------:R-:W-:-:S03]  /*0820*/  VIADDMNMX.RELU R4, R3, 0x1, R10, PT ;  /* 0x0000000103047846 */ /* 0x000fc6000380110a */
[--C-:B0-----:R-:W-:Y:S02]  /*0830*/  IMAD R2, R2, UR6, R15.reuse ;  /* 0x0000000602027c24 */ /* 0x101fe4000f8e020f */
[----:B------:R-:W-:Y:S02]  /*0840*/  IMAD R4, R4, UR6, R15 ;  /* 0x0000000604047c24 */ /* 0x000fe4000f8e020f */
[----:B------:R-:W-:Y:S02]  /*0850*/  IMAD R3, R2, 0x3, RZ ;  /* 0x0000000302037824 */ /* 0x000fe400078e02ff */
[----:B------:R-:W-:Y:S02]  /*0860*/  IMAD R20, R4, 0x3, RZ ;  /* 0x0000000304147824 */ /* 0x000fe400078e02ff */
[----:B-1----:R-:W-:Y:S01]  /*0870*/  IMAD.WIDE R6, R5, 0x4, R6 ;  /* 0x0000000405067825 */ /* 0x002fe200078e0206 */
[----:B--2---:R-:W-:-:S04]  /*0880*/  IADD3 R2, P2, PT, R3, UR8, RZ ;  /* 0x0000000803027c10 */ /* 0x004fc8000ff5e0ff */
[----:B------:R-:W-:Y:S01]  /*0890*/  LEA.HI.X.SX32 R3, R3, UR9, 0x1, P2 ;  /* 0x0000000903037c11 */ /* 0x000fe200090f0eff */
[----:B------:R-:W2:Y:S01]  /*08a0*/  LDG.E R25, desc[UR4][R6.64+0x4] ;  /* 0x0000040406197981 */ /* 0x000ea2000c1e1900 */
[----:B------:R-:W-:-:S03]  /*08b0*/  IADD3 R4, P2, PT, R20, UR8, RZ ;  /* 0x0000000814047c10 */ /* 0x000fc6000ff5e0ff */
[----:B------:R-:W3:Y:S01]  /*08c0*/  LDG.E.U8 R26, desc[UR4][R2.64] ;  /* 0x00000004021a7981 */ /* 0x000ee2000c1e1100 */
[----:B------:R-:W-:-:S03]  /*08d0*/  LEA.HI.X.SX32 R5, R20, UR9, 0x1, P2 ;  /* 0x0000000914057c11 */ /* 0x000fc600090f0eff */
[----:B------:R-:W4:Y:S04]  /*08e0*/  LDG.E.U8 R27, desc[UR4][R2.64+0x1] ;  /* 0x00000104021b7981 */ /* 0x000f28000c1e1100 */
[----:B------:R-:W5:Y:S04]  /*08f0*/  LDG.E.U8 R28, desc[UR4][R2.64+0x2] ;  /* 0x00000204021c7981 */ /* 0x000f68000c1e1100 */
[----:B------:R-:W2:Y:S04]  /*0900*/  LDG.E.U8 R22, desc[UR4][R4.64] ;  /* 0x0000000404167981 */ /* 0x000ea8000c1e1100 */
[----:B------:R-:W2:Y:S04]  /*0910*/  LDG.E.U8 R23, desc[UR4][R4.64+0x1] ;  /* 0x0000010404177981 */ /* 0x000ea8000c1e1100 */
[----:B------:R-:W2:Y:S04]  /*0920*/  LDG.E.U8 R24, desc[UR4][R4.64+0x2] ;  /* 0x0000020404187981 */ /* 0x000ea8000c1e1100 */
[----:B------:R-:W2:Y:S01]  /*0930*/  LDG.E R20, desc[UR4][R6.64] ;  /* 0x0000000406147981 */ /* 0x000ea2000c1e1900 */
[----:B------:R-:W-:Y:S01]  /*0940*/  VIADD R21, R21, 0x2 ;  /* 0x0000000215157836 */ /* 0x000fe20000000000 */
[----:B---3--:R-:W-:-:S02]  /*0950*/  I2FP.F32.U32 R26, R26 ;  /* 0x0000001a001a7245 */ /* 0x008fc40000201000 */
[----:B----4-:R-:W-:Y:S02]  /*0960*/  I2FP.F32.U32 R27, R27 ;  /* 0x0000001b001b7245 */ /* 0x010fe40000201000 */
[----:B-----5:R-:W-:Y:S02]  /*0970*/  I2FP.F32.U32 R28, R28 ;  /* 0x0000001c001c7245 */ /* 0x020fe40000201000 */
[----:B--2---:R-:W-:Y:S02]  /*0980*/  I2FP.F32.U32 R22, R22 ;  /* 0x0000001600167245 */ /* 0x004fe40000201000 */
[----:B------:R-:W-:Y:S02]  /*0990*/  I2FP.F32.U32 R23, R23 ;  /* 0x0000001700177245 */ /* 0x000fe40000201000 */
[----:B------:R-:W-:Y:S01]  /*09a0*/  I2FP.F32.U32 R3, R24 ;  /* 0x0000001800037245 */ /* 0x000fe20000201000 */
[C---:B------:R-:W-:Y:S01]  /*09b0*/  FFMA R26, R20.reuse, R26, R17 ;  /* 0x0000001a141a7223 */ /* 0x040fe20000000011 */
[C---:B------:R-:W-:Y:S01]  /*09c0*/  FFMA R18, R20.reuse, R27, R18 ;  /* 0x0000001b14127223 */ /* 0x040fe20000000012 */
[----:B------:R-:W-:-:S02]  /*09d0*/  FFMA R28, R20, R28, R19 ;  /* 0x0000001c141c7223 */ /* 0x000fc40000000013 */
[C---:B------:R-:W-:Y:S01]  /*09e0*/  FFMA R17, R25.reuse, R22, R26 ;  /* 0x0000001619117223 */ /* 0x040fe2000000001a */
[C---:B------:R-:W-:Y:S01]  /*09f0*/  FFMA R18, R25.reuse, R23, R18 ;  /* 0x0000001719127223 */ /* 0x040fe20000000012 */
[----:B------:R-:W-:-:S07]  /*0a00*/  FFMA R19, R25, R3, R28 ;  /* 0x0000000319137223 */ /* 0x000fce000000001c */
.L_x_4:
[----:B------:R-:W-:Y:S05]  /*0a10*/  @!P1 BRA `(.L_x_3) ;  /* 0x0000000000509947 */ /* 0x000fea0003800000 */
[----:B------:R-:W0:Y:S01]  /*0a20*/  LDCU UR6, c[0x0][0x39c] ;  /* 0x00007380ff0677ac */ /* 0x000e220008000800 */
[----:B------:R-:W1:Y:S01]  /*0a30*/  LDC.64 R2, c[0x0][0x390] ;  /* 0x0000e400ff027b82 */ /* 0x000e620000000a00 */
[----:B------:R-:W-:Y:S01]  /*0a40*/  VIADDMNMX.RELU R4, R21, R9, R10, PT ;  /* 0x0000000915047246 */ /* 0x000fe2000380110a */
[----:B------:R-:W-:Y:S01]  /*0a50*/  IMAD.IADD R7, R16, 0x1, R21 ;  /* 0x0000000110077824 */ /* 0x000fe200078e0215 */
[----:B------:R-:W2:Y:S03]  /*0a60*/  LDCU.64 UR8, c[0x0][0x380] ;  /* 0x00007000ff0877ac */ /* 0x000ea60008000a00 */
[----:B0-----:R-:W-:-:S04]  /*0a70*/  IMAD R4, R4, UR6, R15 ;  /* 0x0000000604047c24 */ /* 0x001fc8000f8e020f */
[----:B------:R-:W-:Y:S02]  /*0a80*/  IMAD R5, R4, 0x3, RZ ;  /* 0x0000000304057824 */ /* 0x000fe400078e02ff */
[----:B-1----:R-:W-:-:S03]  /*0a90*/  IMAD.WIDE R2, R7, 0x4, R2 ;  /* 0x0000000407027825 */ /* 0x002fc600078e0202 */
[----:B--2---:R-:W-:-:S04]  /*0aa0*/  IADD3 R4, P1, PT, R5, UR8, RZ ;  /* 0x0000000805047c10 */ /* 0x004fc8000ff3e0ff */
[----:B------:R-:W-:Y:S01]  /*0ab0*/  LEA.HI.X.SX32 R5, R5, UR9, 0x1, P1 ;  /* 0x0000000905057c11 */ /* 0x000fe200088f0eff */
[----:B------:R-:W2:Y:S04]  /*0ac0*/  LDG.E R2, desc[UR4][R2.64] ;  /* 0x0000000402027981 */ /* 0x000ea8000c1e1900 */
[----:B------:R-:W3:Y:S04]  /*0ad0*/  LDG.E.U8 R6, desc[UR4][R4.64] ;  /* 0x0000000404067981 */ /* 0x000ee8000c1e1100 */
[----:B------:R-:W4:Y:S04]  /*0ae0*/  LDG.E.U8 R7, desc[UR4][R4.64+0x1] ;  /* 0x0000010404077981 */ /* 0x000f28000c1e1100 */
[----:B------:R-:W5:Y:S01]  /*0af0*/  LDG.E.U8 R15, desc[UR4][R4.64+0x2] ;  /* 0x00000204040f7981 */ /* 0x000f62000c1e1100 */
[----:B---3--:R-:W-:-:S02]  /*0b00*/  I2FP.F32.U32 R6, R6 ;  /* 0x0000000600067245 */ /* 0x008fc40000201000 */
[----:B----4-:R-:W-:Y:S02]  /*0b10*/  I2FP.F32.U32 R7, R7 ;  /* 0x0000000700077245 */ /* 0x010fe40000201000 */
[----:B-----5:R-:W-:Y:S01]  /*0b20*/  I2FP.F32.U32 R16, R15 ;  /* 0x0000000f00107245 */ /* 0x020fe20000201000 */
[C---:B--2---:R-:W-:Y:S02]  /*0b30*/  FFMA R17, R2.reuse, R6, R17 ;  /* 0x0000000602117223 */ /* 0x044fe40000000011 */
[C---:B------:R-:W-:Y:S02]  /*0b40*/  FFMA R18, R2.reuse, R7, R18 ;  /* 0x0000000702127223 */ /* 0x040fe40000000012 */
[----:B------:R-:W-:-:S07]  /*0b50*/  FFMA R19, R2, R16, R19 ;  /* 0x0000001002137223 */ /* 0x000fce0000000013 */
.L_x_3:
[----:B------:R-:W-:Y:S05]  /*0b60*/  @P0 BRA `(.L_x_5) ;  /* 0xfffffff4009c0947 */ /* 0x000fea000383ffff */
.L_x_0:
[----:B------:R-:W0:Y:S01]  /*0b70*/  LDCU UR8, c[0x0][0x39c] ;  /* 0x00007380ff0877ac */ /* 0x000e220008000800 */
[----:B------:R-:W1:Y:S01]  /*0b80*/  F2I.TRUNC.NTZ R17, R17 ;  /* 0x0000001100117305 */ /* 0x000e62000020f100 */
[----:B------:R-:W2:Y:S07]  /*0b90*/  LDCU.64 UR6, c[0x0][0x388] ;  /* 0x00007100ff0677ac */ /* 0x000eae0008000a00 */
[----:B------:R-:W3:Y:S01]  /*0ba0*/  F2I.TRUNC.NTZ R18, R18 ;  /* 0x0000001200127305 */ /* 0x000ee2000020f100 */
[----:B-1----:R-:W-:-:S07]  /*0bb0*/  VIMNMX.RELU R5, PT, PT, R17, 0xff, PT ;  /* 0x000000ff11057848 */ /* 0x002fce0003fe1100 */
[----:B------:R-:W1:Y:S01]  /*0bc0*/  F2I.TRUNC.NTZ R19, R19 ;  /* 0x0000001300137305 */ /* 0x000e62000020f100 */
[----:B0-----:R-:W-:-:S04]  /*0bd0*/  IMAD R0, R9, UR8, R0 ;  /* 0x0000000809007c24 */ /* 0x001fc8000f8e0200 */
[----:B------:R-:W-:Y:S01]  /*0be0*/  IMAD R0, R0, 0x3, RZ ;  /* 0x0000000300007824 */ /* 0x000fe200078e02ff */
[----:B---3--:R-:W-:-:S04]  /*0bf0*/  VIMNMX.RELU R7, PT, PT, R18, 0xff, PT ;  /* 0x000000ff12077848 */ /* 0x008fc80003fe1100 */
[----:B--2---:R-:W-:-:S04]  /*0c00*/  IADD3 R2, P0, PT, R0, UR6, RZ ;  /* 0x0000000600027c10 */ /* 0x004fc8000ff1e0ff */
[----:B------:R-:W-:Y:S02]  /*0c10*/  LEA.HI.X.SX32 R3, R0, UR7, 0x1, P0 ;  /* 0x0000000700037c11 */ /* 0x000fe400080f0eff */
[----:B-1----:R-:W-:-:S03]  /*0c20*/  VIMNMX.RELU R9, PT, PT, R19, 0xff, PT ;  /* 0x000000ff13097848 */ /* 0x002fc60003fe1100 */
[----:B------:R-:W-:Y:S04]  /*0c30*/  STG.E.U8 desc[UR4][R2.64], R5 ;  /* 0x0000000502007986 */ /* 0x000fe8000c101104 */
[----:B------:R-:W-:Y:S04]  /*0c40*/  STG.E.U8 desc[UR4][R2.64+0x1], R7 ;  /* 0x0000010702007986 */ /* 0x000fe8000c101104 */
[----:B------:R-:W-:Y:S01]  /*0c50*/  STG.E.U8 desc[UR4][R2.64+0x2], R9 ;  /* 0x0000020902007986 */ /* 0x000fe2000c101104 */
[----:B------:R-:W-:Y:S05]  /*0c60*/  EXIT ;  /* 0x000000000000794d */ /* 0x000fea0003800000 */
.L_x_6:
[----:B------:R-:W-:-:S00]  /*0c70*/  BRA `(.L_x_6) ;  /* 0xfffffffc00fc7947 */ /* 0x000fc0000383ffff */
[----:B------:R-:W-:-:S00]  /*0c80*/  NOP ;  /* 0x0000000000007918 */ /* 0x000fc00000000000 */
[----:B------:R-:W-:-:S00]  /*0c90*/  NOP ;  /* 0x0000000000007918 */ /* 0x000fc00000000000 */
[----:B------:R-:W-:-:S00]  /*0ca0*/  NOP ;  /* 0x0000000000007918 */ /* 0x000fc00000000000 */
[----:B------:R-:W-:-:S00]  /*0cb0*/  NOP ;  /* 0x0000000000007918 */ /* 0x000fc00000000000 */
[----:B------:R-:W-:-:S00]  /*0cc0*/  NOP ;  /* 0x0000000000007918 */ /* 0x000fc00000000000 */
[----:B------:R-:W-:-:S00]  /*0cd0*/  NOP ;  /* 0x0000000000007918 */ /* 0x000fc00000000000 */
[----:B------:R-:W-:-:S00]  /*0ce0*/  NOP ;  /* 0x0000000000007918 */ /* 0x000fc00000000000 */
[----:B------:R-:W-:-:S00]  /*0cf0*/  NOP ;  /* 0x0000000000007918 */ /* 0x000fc00000000000 */
.L_x_7:


//--------------------- .nv.shared.reserved.0     --------------------------
	.section	.nv.shared.reserved.0,"aw",@nobits
	.weak		__nv_reservedSMEM_offset_0_alias
	.size		__nv_reservedSMEM_offset_0_alias, 0, 64
	.other		__nv_reservedSMEM_offset_0_alias,@"STO_CUDA_RESERVED_SHARED STV_DEFAULT"
__nv_reservedSMEM_offset_0_alias:
	.zero		0
	.zero		64


//--------------------- .nv.constant0._Z10blurKernelPhS_Pfiii --------------------------
	.section	.nv.constant0._Z10blurKernelPhS_Pfiii,"a",@progbits
	.sectionflags	@""
	.align	4
.nv.constant0._Z10blurKernelPhS_Pfiii:
	.zero		932


//--------------------- SYMBOLS --------------------------

	.type		.nv.reservedSmem.offset0,@object
	.size		.nv.reservedSmem.offset0,0x4
